//
// Generated by NVIDIA NVVM Compiler
//
// Compiler Build ID: CL-36424714
// Cuda compilation tools, release 13.0, V13.0.88
// Based on NVVM 20.0.0
//

.version 9.0
.target sm_100
.address_size 64

	// .globl	_Z9matrixAddPA32_dS0_S0_

.visible .entry _Z9matrixAddPA32_dS0_S0_(
	.param .u64 .ptr .align 1 _Z9matrixAddPA32_dS0_S0__param_0,
	.param .u64 .ptr .align 1 _Z9matrixAddPA32_dS0_S0__param_1,
	.param .u64 .ptr .align 1 _Z9matrixAddPA32_dS0_S0__param_2
)
{
	.reg .pred 	%p<4>;
	.reg .b32 	%r<10>;
	.reg .b64 	%rd<15>;
	.reg .b64 	%fd<4>;

	ld.param.u64 	%rd1, [_Z9matrixAddPA32_dS0_S0__param_0];
	ld.param.u64 	%rd2, [_Z9matrixAddPA32_dS0_S0__param_1];
	ld.param.u64 	%rd3, [_Z9matrixAddPA32_dS0_S0__param_2];
	mov.u32 	%r3, %ctaid.x;
	mov.u32 	%r4, %ntid.x;
	mov.u32 	%r5, %tid.x;
	mad.lo.s32 	%r1, %r3, %r4, %r5;
	mov.u32 	%r6, %ctaid.y;
	mov.u32 	%r7, %ntid.y;
	mov.u32 	%r8, %tid.y;
	mad.lo.s32 	%r9, %r6, %r7, %r8;
	setp.gt.s32 	%p1, %r1, 31;
	setp.gt.u32 	%p2, %r9, 31;
	or.pred  	%p3, %p1, %p2;
	@%p3 bra 	$L__BB0_2;
	cvta.to.global.u64 	%rd4, %rd1;
	cvta.to.global.u64 	%rd5, %rd2;
	cvta.to.global.u64 	%rd6, %rd3;
	mul.wide.s32 	%rd7, %r1, 256;
	add.s64 	%rd8, %rd4, %rd7;
	mul.wide.u32 	%rd9, %r9, 8;
	add.s64 	%rd10, %rd8, %rd9;
	ld.global.f64 	%fd1, [%rd10];
	add.s64 	%rd11, %rd5, %rd7;
	add.s64 	%rd12, %rd11, %rd9;
	ld.global.f64 	%fd2, [%rd12];
	add.f64 	%fd3, %fd1, %fd2;
	add.s64 	%rd13, %rd6, %rd7;
	add.s64 	%rd14, %rd13, %rd9;
	st.global.f64 	[%rd14], %fd3;
$L__BB0_2:
	ret;

}
	// .globl	_Z12matrixDefinePA32_d
.visible .entry _Z12matrixDefinePA32_d(
	.param .u64 .ptr .align 1 _Z12matrixDefinePA32_d_param_0
)
{
	.reg .pred 	%p<4>;
	.reg .b32 	%r<10>;
	.reg .b64 	%rd<8>;

	ld.param.u64 	%rd1, [_Z12matrixDefinePA32_d_param_0];
	mov.u32 	%r3, %ctaid.x;
	mov.u32 	%r4, %ntid.x;
	mov.u32 	%r5, %tid.x;
	mad.lo.s32 	%r1, %r3, %r4, %r5;
	mov.u32 	%r6, %ctaid.y;
	mov.u32 	%r7, %ntid.y;
	mov.u32 	%r8, %tid.y;
	mad.lo.s32 	%r9, %r6, %r7, %r8;
	setp.gt.s32 	%p1, %r1, 31;
	setp.gt.u32 	%p2, %r9, 31;
	or.pred  	%p3, %p1, %p2;
	@%p3 bra 	$L__BB1_2;
	cvta.to.global.u64 	%rd2, %rd1;
	mul.wide.s32 	%rd3, %r1, 256;
	add.s64 	%rd4, %rd2, %rd3;
	mul.wide.u32 	%rd5, %r9, 8;
	add.s64 	%rd6, %rd4, %rd5;
	mov.b64 	%rd7, 4607182418800017408;
	st.global.u64 	[%rd6], %rd7;
$L__BB1_2:
	ret;

}
	// .globl	_Z14stepFunction2DPA32_dd
.visible .entry _Z14stepFunction2DPA32_dd(
	.param .u64 .ptr .align 1 _Z14stepFunction2DPA32_dd_param_0,
	.param .f64 _Z14stepFunction2DPA32_dd_param_1
)
{
	.reg .pred 	%p<7>;
	.reg .b32 	%r<9>;
	.reg .b64 	%rd<13>;
	.reg .b64 	%fd<6>;

	ld.param.u64 	%rd2, [_Z14stepFunction2DPA32_dd_param_0];
	ld.param.f64 	%fd1, [_Z14stepFunction2DPA32_dd_param_1];
	cvta.to.global.u64 	%rd1, %rd2;
	mov.u32 	%r3, %ctaid.x;
	mov.u32 	%r4, %ntid.x;
	mov.u32 	%r5, %tid.x;
	mad.lo.s32 	%r1, %r3, %r4, %r5;
	mov.u32 	%r6, %ctaid.y;
	mov.u32 	%r7, %ntid.y;
	mov.u32 	%r8, %tid.y;
	mad.lo.s32 	%r2, %r6, %r7, %r8;
	cvt.rn.f64.s32 	%fd2, %r1;
	mul.f64 	%fd3, %fd1, %fd2;
	setp.ltu.f64 	%p1, %fd3, 0d3FE0000000000000;
	setp.gtu.f64 	%p2, %fd3, 0d3FF0000000000000;
	or.pred  	%p3, %p1, %p2;
	@%p3 bra 	$L__BB2_3;
	cvt.rn.f64.u32 	%fd4, %r2;
	mul.f64 	%fd5, %fd1, %fd4;
	setp.ltu.f64 	%p4, %fd5, 0d3FE0000000000000;
	setp.gtu.f64 	%p5, %fd5, 0d3FF0000000000000;
	or.pred  	%p6, %p4, %p5;
	@%p6 bra 	$L__BB2_3;
	mul.wide.s32 	%rd3, %r1, 256;
	add.s64 	%rd4, %rd1, %rd3;
	mul.wide.u32 	%rd5, %r2, 8;
	add.s64 	%rd6, %rd4, %rd5;
	mov.b64 	%rd7, 4611686018427387904;
	st.global.u64 	[%rd6], %rd7;
	bra.uni 	$L__BB2_4;
$L__BB2_3:
	mul.wide.s32 	%rd8, %r1, 256;
	add.s64 	%rd9, %rd1, %rd8;
	mul.wide.u32 	%rd10, %r2, 8;
	add.s64 	%rd11, %rd9, %rd10;
	mov.b64 	%rd12, 4607182418800017408;
	st.global.u64 	[%rd11], %rd12;
$L__BB2_4:
	ret;

}
	// .globl	_Z10matrixCopyPA32_dS0_
.visible .entry _Z10matrixCopyPA32_dS0_(
	.param .u64 .ptr .align 1 _Z10matrixCopyPA32_dS0__param_0,
	.param .u64 .ptr .align 1 _Z10matrixCopyPA32_dS0__param_1
)
{
	.reg .pred 	%p<4>;
	.reg .b32 	%r<10>;
	.reg .b64 	%rd<11>;
	.reg .b64 	%fd<2>;

	ld.param.u64 	%rd1, [_Z10matrixCopyPA32_dS0__param_0];
	ld.param.u64 	%rd2, [_Z10matrixCopyPA32_dS0__param_1];
	mov.u32 	%r3, %ctaid.x;
	mov.u32 	%r4, %ntid.x;
	mov.u32 	%r5, %tid.x;
	mad.lo.s32 	%r1, %r3, %r4, %r5;
	mov.u32 	%r6, %ctaid.y;
	mov.u32 	%r7, %ntid.y;
	mov.u32 	%r8, %tid.y;
	mad.lo.s32 	%r9, %r6, %r7, %r8;
	setp.gt.s32 	%p1, %r1, 31;
	setp.gt.u32 	%p2, %r9, 31;
	or.pred  	%p3, %p1, %p2;
	@%p3 bra 	$L__BB3_2;
	cvta.to.global.u64 	%rd3, %rd1;
	cvta.to.global.u64 	%rd4, %rd2;
	mul.wide.s32 	%rd5, %r1, 256;
	add.s64 	%rd6, %rd3, %rd5;
	mul.wide.u32 	%rd7, %r9, 8;
	add.s64 	%rd8, %rd6, %rd7;
	ld.global.f64 	%fd1, [%rd8];
	add.s64 	%rd9, %rd4, %rd5;
	add.s64 	%rd10, %rd9, %rd7;
	st.global.f64 	[%rd10], %fd1;
$L__BB3_2:
	ret;

}
	// .globl	_Z12finiteDiff2DPA32_dS0_ddd
.visible .entry _Z12finiteDiff2DPA32_dS0_ddd(
	.param .u64 .ptr .align 1 _Z12finiteDiff2DPA32_dS0_ddd_param_0,
	.param .u64 .ptr .align 1 _Z12finiteDiff2DPA32_dS0_ddd_param_1,
	.param .f64 _Z12finiteDiff2DPA32_dS0_ddd_param_2,
	.param .f64 _Z12finiteDiff2DPA32_dS0_ddd_param_3,
	.param .f64 _Z12finiteDiff2DPA32_dS0_ddd_param_4
)
{
	.reg .pred 	%p<12>;
	.reg .b32 	%r<11>;
	.reg .b64 	%rd<15>;
	.reg .b64 	%fd<15>;

	ld.param.u64 	%rd3, [_Z12finiteDiff2DPA32_dS0_ddd_param_0];
	ld.param.u64 	%rd2, [_Z12finiteDiff2DPA32_dS0_ddd_param_1];
	ld.param.f64 	%fd1, [_Z12finiteDiff2DPA32_dS0_ddd_param_2];
	ld.param.f64 	%fd2, [_Z12finiteDiff2DPA32_dS0_ddd_param_3];
	ld.param.f64 	%fd3, [_Z12finiteDiff2DPA32_dS0_ddd_param_4];
	cvta.to.global.u64 	%rd4, %rd3;
	mov.u32 	%r3, %ctaid.x;
	mov.u32 	%r4, %ntid.x;
	mov.u32 	%r5, %tid.x;
	mad.lo.s32 	%r1, %r3, %r4, %r5;
	mov.u32 	%r6, %ctaid.y;
	mov.u32 	%r7, %ntid.y;
	mov.u32 	%r8, %tid.y;
	mad.lo.s32 	%r9, %r6, %r7, %r8;
	setp.gt.s32 	%p3, %r1, 30;
	setp.gt.u32 	%p4, %r9, 30;
	mul.wide.s32 	%rd5, %r1, 256;
	add.s64 	%rd6, %rd4, %rd5;
	mul.wide.u32 	%rd7, %r9, 8;
	add.s64 	%rd8, %rd6, %rd7;
	add.s64 	%rd1, %rd8, 256;
	or.pred  	%p5, %p3, %p4;
	@%p5 bra 	$L__BB4_2;
	cvta.to.global.u64 	%rd9, %rd2;
	add.s64 	%rd11, %rd9, %rd5;
	add.s64 	%rd13, %rd11, %rd7;
	ld.global.f64 	%fd4, [%rd13+264];
	mul.f64 	%fd5, %fd2, %fd3;
	div.rn.f64 	%fd6, %fd5, %fd1;
	ld.global.f64 	%fd7, [%rd13+256];
	sub.f64 	%fd8, %fd4, %fd7;
	mul.f64 	%fd9, %fd6, %fd8;
	sub.f64 	%fd10, %fd4, %fd9;
	ld.global.f64 	%fd11, [%rd13+8];
	sub.f64 	%fd12, %fd4, %fd11;
	mul.f64 	%fd13, %fd6, %fd12;
	sub.f64 	%fd14, %fd10, %fd13;
	st.global.f64 	[%rd1+8], %fd14;
$L__BB4_2:
	mov.pred 	%p11, -1;
	or.b32  	%r10, %r1, 32;
	setp.eq.s32 	%p7, %r10, 32;
	@%p7 bra 	$L__BB4_4;
	setp.eq.s32 	%p11, %r9, 0;
$L__BB4_4:
	setp.ne.s32 	%p8, %r9, 32;
	not.pred 	%p9, %p11;
	and.pred  	%p10, %p9, %p8;
	@%p10 bra 	$L__BB4_6;
	mov.b64 	%rd14, 4607182418800017408;
	st.global.u64 	[%rd1+-256], %rd14;
$L__BB4_6:
	ret;

}


// ===== COMPILED SASS (sm_100) =====

	.target	sm_100

	.elftype	@"ET_EXEC"


//--------------------- .note.nv.tkinfo           --------------------------
	.section	.note.nv.tkinfo,"",@"SHT_NOTE"
	.sectionflags	@"SHF_NOTE_NV_TKINFO"
	.tkinfo
        /*0018*/ 	.word	0x00000002
        /*0030*/ 	.string	""
        /*0030*/ 	.string	"ptxas"
        /*0030*/ 	.string	"Cuda compilation tools, release 13.0, V13.0.88"
        /*0030*/ 	.string	"Build cuda_13.0.r13.0/compiler.36424714_0"
        /*0030*/ 	.string	"-arch sm_100 -m 64 "



//--------------------- .note.nv.cuinfo           --------------------------
	.section	.note.nv.cuinfo,"",@"SHT_NOTE"
	.sectionflags	@"SHF_NOTE_NV_CUINFO"
        /*0018*/ 	.short	0x0002
        /*001a*/ 	.short	0x0064
        /*001c*/ 	.short	0x0082
	.zero		2


//--------------------- .nv.info                  --------------------------
	.section	.nv.info,"",@"SHT_CUDA_INFO"
	.align	4


	//----- nvinfo : EIATTR_REGCOUNT
	.align		4
        /*0000*/ 	.byte	0x04, 0x2f
        /*0002*/ 	.short	(.L_1 - .L_0)
	.align		4
.L_0:
        /*0004*/ 	.word	index@(_Z9matrixAddPA32_dS0_S0_)
        /*0008*/ 	.word	0x0000000e


	//----- nvinfo : EIATTR_FRAME_SIZE
	.align		4
.L_1:
        /*000c*/ 	.byte	0x04, 0x11
        /*000e*/ 	.short	(.L_3 - .L_2)
	.align		4
.L_2:
        /*0010*/ 	.word	index@(_Z9matrixAddPA32_dS0_S0_)
        /*0014*/ 	.word	0x00000000


	//----- nvinfo : EIATTR_REGCOUNT
	.align		4
.L_3:
        /*0018*/ 	.byte	0x04, 0x2f
        /*001a*/ 	.short	(.L_5 - .L_4)
	.align		4
.L_4:
        /*001c*/ 	.word	index@(_Z12matrixDefinePA32_d)
        /*0020*/ 	.word	0x0000000a


	//----- nvinfo : EIATTR_FRAME_SIZE
	.align		4
.L_5:
        /*0024*/ 	.byte	0x04, 0x11
        /*0026*/ 	.short	(.L_7 - .L_6)
	.align		4
.L_6:
        /*0028*/ 	.word	index@(_Z12matrixDefinePA32_d)
        /*002c*/ 	.word	0x00000000


	//----- nvinfo : EIATTR_REGCOUNT
	.align		4
.L_7:
        /*0030*/ 	.byte	0x04, 0x2f
        /*0032*/ 	.short	(.L_9 - .L_8)
	.align		4
.L_8:
        /*0034*/ 	.word	index@(_Z14stepFunction2DPA32_dd)
        /*0038*/ 	.word	0x0000000c


	//----- nvinfo : EIATTR_FRAME_SIZE
	.align		4
.L_9:
        /*003c*/ 	.byte	0x04, 0x11
        /*003e*/ 	.short	(.L_11 - .L_10)
	.align		4
.L_10:
        /*0040*/ 	.word	index@(_Z14stepFunction2DPA32_dd)
        /*0044*/ 	.word	0x00000000


	//----- nvinfo : EIATTR_REGCOUNT
	.align		4
.L_11:
        /*0048*/ 	.byte	0x04, 0x2f
        /*004a*/ 	.short	(.L_13 - .L_12)
	.align		4
.L_12:
        /*004c*/ 	.word	index@(_Z10matrixCopyPA32_dS0_)
        /*0050*/ 	.word	0x0000000c


	//----- nvinfo : EIATTR_FRAME_SIZE
	.align		4
.L_13:
        /*0054*/ 	.byte	0x04, 0x11
        /*0056*/ 	.short	(.L_15 - .L_14)
	.align		4
.L_14:
        /*0058*/ 	.word	index@(_Z10matrixCopyPA32_dS0_)
        /*005c*/ 	.word	0x00000000


	//----- nvinfo : EIATTR_REGCOUNT
	.align		4
.L_15:
        /*0060*/ 	.byte	0x04, 0x2f
        /*0062*/ 	.short	(.L_17 - .L_16)
	.align		4
.L_16:
        /*0064*/ 	.word	index@(_Z12finiteDiff2DPA32_dS0_ddd)
        /*0068*/ 	.word	0x00000016


	//----- nvinfo : EIATTR_FRAME_SIZE
	.align		4
.L_17:
        /*006c*/ 	.byte	0x04, 0x11
        /*006e*/ 	.short	(.L_19 - .L_18)
	.align		4
.L_18:
        /*0070*/ 	.word	index@($__internal_0_$__cuda_sm20_div_rn_f64_full)
        /*0074*/ 	.word	0x00000000


	//----- nvinfo : EIATTR_FRAME_SIZE
	.align		4
.L_19:
        /*0078*/ 	.byte	0x04, 0x11
        /*007a*/ 	.short	(.L_21 - .L_20)
	.align		4
.L_20:
        /*007c*/ 	.word	index@(_Z12finiteDiff2DPA32_dS0_ddd)
        /*0080*/ 	.word	0x00000000


	//----- nvinfo : EIATTR_MIN_STACK_SIZE
	.align		4
.L_21:
        /*0084*/ 	.byte	0x04, 0x12
        /*0086*/ 	.short	(.L_23 - .L_22)
	.align		4
.L_22:
        /*0088*/ 	.word	index@(_Z12finiteDiff2DPA32_dS0_ddd)
        /*008c*/ 	.word	0x00000000


	//----- nvinfo : EIATTR_MIN_STACK_SIZE
	.align		4
.L_23:
        /*0090*/ 	.byte	0x04, 0x12
        /*0092*/ 	.short	(.L_25 - .L_24)
	.align		4
.L_24:
        /*0094*/ 	.word	index@(_Z10matrixCopyPA32_dS0_)
        /*0098*/ 	.word	0x00000000


	//----- nvinfo : EIATTR_MIN_STACK_SIZE
	.align		4
.L_25:
        /*009c*/ 	.byte	0x04, 0x12
        /*009e*/ 	.short	(.L_27 - .L_26)
	.align		4
.L_26:
        /*00a0*/ 	.word	index@(_Z14stepFunction2DPA32_dd)
        /*00a4*/ 	.word	0x00000000


	//----- nvinfo : EIATTR_MIN_STACK_SIZE
	.align		4
.L_27:
        /*00a8*/ 	.byte	0x04, 0x12
        /*00aa*/ 	.short	(.L_29 - .L_28)
	.align		4
.L_28:
        /*00ac*/ 	.word	index@(_Z12matrixDefinePA32_d)
        /*00b0*/ 	.word	0x00000000


	//----- nvinfo : EIATTR_MIN_STACK_SIZE
	.align		4
.L_29:
        /*00b4*/ 	.byte	0x04, 0x12
        /*00b6*/ 	.short	(.L_31 - .L_30)
	.align		4
.L_30:
        /*00b8*/ 	.word	index@(_Z9matrixAddPA32_dS0_S0_)
        /*00bc*/ 	.word	0x00000000
.L_31:


//--------------------- .nv.compat                --------------------------
	.section	.nv.compat,"",@"SHT_CUDA_COMPAT_INFO"
	.align	4
        /*0000*/ 	.byte	0x02, 0x09, 0x00, 0x00, 0x02, 0x02, 0x01, 0x00, 0x02, 0x05, 0x05, 0x00, 0x03, 0x07, 0x01, 0x01
        /*0010*/ 	.byte	0x02, 0x03, 0x00, 0x00, 0x02, 0x06, 0x01, 0x00, 0x04, 0x0b, 0x08, 0x00, 0x01, 0x00, 0x00, 0x00
        /*0020*/ 	.byte	0x00, 0x00, 0x00, 0x00


//--------------------- .nv.info._Z12finiteDiff2DPA32_dS0_ddd --------------------------
	.section	.nv.info._Z12finiteDiff2DPA32_dS0_ddd,"",@"SHT_CUDA_INFO"
	.sectionflags	@""
	.align	4


	//----- nvinfo : EIATTR_CUDA_API_VERSION
	.align		4
        /*0000*/ 	.byte	0x04, 0x37
        /*0002*/ 	.short	(.L_33 - .L_32)
.L_32:
        /*0004*/ 	.word	0x00000082


	//----- nvinfo : EIATTR_KPARAM_INFO
	.align		4
.L_33:
        /*0008*/ 	.byte	0x04, 0x17
        /*000a*/ 	.short	(.L_35 - .L_34)
.L_34:
        /*000c*/ 	.word	0x00000000
        /*0010*/ 	.short	0x0004
        /*0012*/ 	.short	0x0020
        /*0014*/ 	.byte	0x00, 0xf0, 0x21, 0x00


	//----- nvinfo : EIATTR_KPARAM_INFO
	.align		4
.L_35:
        /*0018*/ 	.byte	0x04, 0x17
        /*001a*/ 	.short	(.L_37 - .L_36)
.L_36:
        /*001c*/ 	.word	0x00000000
        /*0020*/ 	.short	0x0003
        /*0022*/ 	.short	0x0018
        /*0024*/ 	.byte	0x00, 0xf0, 0x21, 0x00


	//----- nvinfo : EIATTR_KPARAM_INFO
	.align		4
.L_37:
        /*0028*/ 	.byte	0x04, 0x17
        /*002a*/ 	.short	(.L_39 - .L_38)
.L_38:
        /*002c*/ 	.word	0x00000000
        /*0030*/ 	.short	0x0002
        /*0032*/ 	.short	0x0010
        /*0034*/ 	.byte	0x00, 0xf0, 0x21, 0x00


	//----- nvinfo : EIATTR_KPARAM_INFO
	.align		4
.L_39:
        /*0038*/ 	.byte	0x04, 0x17
        /*003a*/ 	.short	(.L_41 - .L_40)
.L_40:
        /*003c*/ 	.word	0x00000000
        /*0040*/ 	.short	0x0001
        /*0042*/ 	.short	0x0008
        /*0044*/ 	.byte	0x00, 0xf5, 0x21, 0x00


	//----- nvinfo : EIATTR_KPARAM_INFO
	.align		4
.L_41:
        /*0048*/ 	.byte	0x04, 0x17
        /*004a*/ 	.short	(.L_43 - .L_42)
.L_42:
        /*004c*/ 	.word	0x00000000
        /*0050*/ 	.short	0x0000
        /*0052*/ 	.short	0x0000
        /*0054*/ 	.byte	0x00, 0xf5, 0x21, 0x00


	//----- nvinfo : EIATTR_SPARSE_MMA_MASK
	.align		4
.L_43:
        /*0058*/ 	.byte	0x03, 0x50
        /*005a*/ 	.short	0x0000


	//----- nvinfo : EIATTR_MAXREG_COUNT
	.align		4
        /*005c*/ 	.byte	0x03, 0x1b
        /*005e*/ 	.short	0x00ff


	//----- nvinfo : EIATTR_MERCURY_ISA_VERSION
	.align		4
        /*0060*/ 	.byte	0x03, 0x5f
        /*0062*/ 	.short	0x0101


	//----- nvinfo : EIATTR_VRC_CTA_INIT_COUNT
	.align		4
        /*0064*/ 	.byte	0x02, 0x4a
	.zero		1
	.zero		1


	//----- nvinfo : EIATTR_EXIT_INSTR_OFFSETS
	.align		4
        /*0068*/ 	.byte	0x04, 0x1c
        /*006a*/ 	.short	(.L_45 - .L_44)


	//   ....[0]....
.L_44:
        /*006c*/ 	.word	0x00000380


	//   ....[1]....
        /*0070*/ 	.word	0x000003c0


	//----- nvinfo : EIATTR_CRS_STACK_SIZE
	.align		4
.L_45:
        /*0074*/ 	.byte	0x04, 0x1e
        /*0076*/ 	.short	(.L_47 - .L_46)
.L_46:
        /*0078*/ 	.word	0x00000000


	//----- nvinfo : EIATTR_CBANK_PARAM_SIZE
	.align		4
.L_47:
        /*007c*/ 	.byte	0x03, 0x19
        /*007e*/ 	.short	0x0028


	//----- nvinfo : EIATTR_PARAM_CBANK
	.align		4
        /*0080*/ 	.byte	0x04, 0x0a
        /*0082*/ 	.short	(.L_49 - .L_48)
	.align		4
.L_48:
        /*0084*/ 	.word	index@(.nv.constant0._Z12finiteDiff2DPA32_dS0_ddd)
        /*0088*/ 	.short	0x0380
        /*008a*/ 	.short	0x0028


	//----- nvinfo : EIATTR_SW_WAR
	.align		4
.L_49:
        /*008c*/ 	.byte	0x04, 0x36
        /*008e*/ 	.short	(.L_51 - .L_50)
.L_50:
        /*0090*/ 	.word	0x00000008
.L_51:


//--------------------- .nv.info._Z10matrixCopyPA32_dS0_ --------------------------
	.section	.nv.info._Z10matrixCopyPA32_dS0_,"",@"SHT_CUDA_INFO"
	.sectionflags	@""
	.align	4


	//----- nvinfo : EIATTR_CUDA_API_VERSION
	.align		4
        /*0000*/ 	.byte	0x04, 0x37
        /*0002*/ 	.short	(.L_53 - .L_52)
.L_52:
        /*0004*/ 	.word	0x00000082


	//----- nvinfo : EIATTR_KPARAM_INFO
	.align		4
.L_53:
        /*0008*/ 	.byte	0x04, 0x17
        /*000a*/ 	.short	(.L_55 - .L_54)
.L_54:
        /*000c*/ 	.word	0x00000000
        /*0010*/ 	.short	0x0001
        /*0012*/ 	.short	0x0008
        /*0014*/ 	.byte	0x00, 0xf5, 0x21, 0x00


	//----- nvinfo : EIATTR_KPARAM_INFO
	.align		4
.L_55:
        /*0018*/ 	.byte	0x04, 0x17
        /*001a*/ 	.short	(.L_57 - .L_56)
.L_56:
        /*001c*/ 	.word	0x00000000
        /*0020*/ 	.short	0x0000
        /*0022*/ 	.short	0x0000
        /*0024*/ 	.byte	0x00, 0xf5, 0x21, 0x00


	//----- nvinfo : EIATTR_SPARSE_MMA_MASK
	.align		4
.L_57:
        /*0028*/ 	.byte	0x03, 0x50
        /*002a*/ 	.short	0x0000


	//----- nvinfo : EIATTR_MAXREG_COUNT
	.align		4
        /*002c*/ 	.byte	0x03, 0x1b
        /*002e*/ 	.short	0x00ff


	//----- nvinfo : EIATTR_MERCURY_ISA_VERSION
	.align		4
        /*0030*/ 	.byte	0x03, 0x5f
        /*0032*/ 	.short	0x0101


	//----- nvinfo : EIATTR_VRC_CTA_INIT_COUNT
	.align		4
        /*0034*/ 	.byte	0x02, 0x4a
	.zero		1
	.zero		1


	//----- nvinfo : EIATTR_EXIT_INSTR_OFFSETS
	.align		4
        /*0038*/ 	.byte	0x04, 0x1c
        /*003a*/ 	.short	(.L_59 - .L_58)


	//   ....[0]....
.L_58:
        /*003c*/ 	.word	0x000000b0


	//   ....[1]....
        /*0040*/ 	.word	0x00000150


	//----- nvinfo : EIATTR_CBANK_PARAM_SIZE
	.align		4
.L_59:
        /*0044*/ 	.byte	0x03, 0x19
        /*0046*/ 	.short	0x0010


	//----- nvinfo : EIATTR_PARAM_CBANK
	.align		4
        /*0048*/ 	.byte	0x04, 0x0a
        /*004a*/ 	.short	(.L_61 - .L_60)
	.align		4
.L_60:
        /*004c*/ 	.word	index@(.nv.constant0._Z10matrixCopyPA32_dS0_)
        /*0050*/ 	.short	0x0380
        /*0052*/ 	.short	0x0010


	//----- nvinfo : EIATTR_SW_WAR
	.align		4
.L_61:
        /*0054*/ 	.byte	0x04, 0x36
        /*0056*/ 	.short	(.L_63 - .L_62)
.L_62:
        /*0058*/ 	.word	0x00000008
.L_63:


//--------------------- .nv.info._Z14stepFunction2DPA32_dd --------------------------
	.section	.nv.info._Z14stepFunction2DPA32_dd,"",@"SHT_CUDA_INFO"
	.sectionflags	@""
	.align	4


	//----- nvinfo : EIATTR_CUDA_API_VERSION
	.align		4
        /*0000*/ 	.byte	0x04, 0x37
        /*0002*/ 	.short	(.L_65 - .L_64)
.L_64:
        /*0004*/ 	.word	0x00000082


	//----- nvinfo : EIATTR_KPARAM_INFO
	.align		4
.L_65:
        /*0008*/ 	.byte	0x04, 0x17
        /*000a*/ 	.short	(.L_67 - .L_66)
.L_66:
        /*000c*/ 	.word	0x00000000
        /*0010*/ 	.short	0x0001
        /*0012*/ 	.short	0x0008
        /*0014*/ 	.byte	0x00, 0xf0, 0x21, 0x00


	//----- nvinfo : EIATTR_KPARAM_INFO
	.align		4
.L_67:
        /*0018*/ 	.byte	0x04, 0x17
        /*001a*/ 	.short	(.L_69 - .L_68)
.L_68:
        /*001c*/ 	.word	0x00000000
        /*0020*/ 	.short	0x0000
        /*0022*/ 	.short	0x0000
        /*0024*/ 	.byte	0x00, 0xf5, 0x21, 0x00


	//----- nvinfo : EIATTR_SPARSE_MMA_MASK
	.align		4
.L_69:
        /*0028*/ 	.byte	0x03, 0x50
        /*002a*/ 	.short	0x0000


	//----- nvinfo : EIATTR_MAXREG_COUNT
	.align		4
        /*002c*/ 	.byte	0x03, 0x1b
        /*002e*/ 	.short	0x00ff


	//----- nvinfo : EIATTR_MERCURY_ISA_VERSION
	.align		4
        /*0030*/ 	.byte	0x03, 0x5f
        /*0032*/ 	.short	0x0101


	//----- nvinfo : EIATTR_VRC_CTA_INIT_COUNT
	.align		4
        /*0034*/ 	.byte	0x02, 0x4a
	.zero		1
	.zero		1


	//----- nvinfo : EIATTR_EXIT_INSTR_OFFSETS
	.align		4
        /*0038*/ 	.byte	0x04, 0x1c
        /*003a*/ 	.short	(.L_71 - .L_70)


	//   ....[0]....
.L_70:
        /*003c*/ 	.word	0x000001a0


	//   ....[1]....
        /*0040*/ 	.word	0x00000210


	//----- nvinfo : EIATTR_CBANK_PARAM_SIZE
	.align		4
.L_71:
        /*0044*/ 	.byte	0x03, 0x19
        /*0046*/ 	.short	0x0010


	//----- nvinfo : EIATTR_PARAM_CBANK
	.align		4
        /*0048*/ 	.byte	0x04, 0x0a
        /*004a*/ 	.short	(.L_73 - .L_72)
	.align		4
.L_72:
        /*004c*/ 	.word	index@(.nv.constant0._Z14stepFunction2DPA32_dd)
        /*0050*/ 	.short	0x0380
        /*0052*/ 	.short	0x0010


	//----- nvinfo : EIATTR_SW_WAR
	.align		4
.L_73:
        /*0054*/ 	.byte	0x04, 0x36
        /*0056*/ 	.short	(.L_75 - .L_74)
.L_74:
        /*0058*/ 	.word	0x00000008
.L_75:


//--------------------- .nv.info._Z12matrixDefinePA32_d --------------------------
	.section	.nv.info._Z12matrixDefinePA32_d,"",@"SHT_CUDA_INFO"
	.sectionflags	@""
	.align	4


	//----- nvinfo : EIATTR_CUDA_API_VERSION
	.align		4
        /*0000*/ 	.byte	0x04, 0x37
        /*0002*/ 	.short	(.L_77 - .L_76)
.L_76:
        /*0004*/ 	.word	0x00000082


	//----- nvinfo : EIATTR_KPARAM_INFO
	.align		4
.L_77:
        /*0008*/ 	.byte	0x04, 0x17
        /*000a*/ 	.short	(.L_79 - .L_78)
.L_78:
        /*000c*/ 	.word	0x00000000
        /*0010*/ 	.short	0x0000
        /*0012*/ 	.short	0x0000
        /*0014*/ 	.byte	0x00, 0xf5, 0x21, 0x00


	//----- nvinfo : EIATTR_SPARSE_MMA_MASK
	.align		4
.L_79:
        /*0018*/ 	.byte	0x03, 0x50
        /*001a*/ 	.short	0x0000


	//----- nvinfo : EIATTR_MAXREG_COUNT
	.align		4
        /*001c*/ 	.byte	0x03, 0x1b
        /*001e*/ 	.short	0x00ff


	//----- nvinfo : EIATTR_MERCURY_ISA_VERSION
	.align		4
        /*0020*/ 	.byte	0x03, 0x5f
        /*0022*/ 	.short	0x0101


	//----- nvinfo : EIATTR_VRC_CTA_INIT_COUNT
	.align		4
        /*0024*/ 	.byte	0x02, 0x4a
	.zero		1
	.zero		1


	//----- nvinfo : EIATTR_EXIT_INSTR_OFFSETS
	.align		4
        /*0028*/ 	.byte	0x04, 0x1c
        /*002a*/ 	.short	(.L_81 - .L_80)


	//   ....[0]....
.L_80:
        /*002c*/ 	.word	0x000000b0


	//   ....[1]....
        /*0030*/ 	.word	0x00000130


	//----- nvinfo : EIATTR_CBANK_PARAM_SIZE
	.align		4
.L_81:
        /*0034*/ 	.byte	0x03, 0x19
        /*0036*/ 	.short	0x0008


	//----- nvinfo : EIATTR_PARAM_CBANK
	.align		4
        /*0038*/ 	.byte	0x04, 0x0a
        /*003a*/ 	.short	(.L_83 - .L_82)
	.align		4
.L_82:
        /*003c*/ 	.word	index@(.nv.constant0._Z12matrixDefinePA32_d)
        /*0040*/ 	.short	0x0380
        /*0042*/ 	.short	0x0008


	//----- nvinfo : EIATTR_SW_WAR
	.align		4
.L_83:
        /*0044*/ 	.byte	0x04, 0x36
        /*0046*/ 	.short	(.L_85 - .L_84)
.L_84:
        /*0048*/ 	.word	0x00000008
.L_85:


//--------------------- .nv.info._Z9matrixAddPA32_dS0_S0_ --------------------------
	.section	.nv.info._Z9matrixAddPA32_dS0_S0_,"",@"SHT_CUDA_INFO"
	.sectionflags	@""
	.align	4


	//----- nvinfo : EIATTR_CUDA_API_VERSION
	.align		4
        /*0000*/ 	.byte	0x04, 0x37
        /*0002*/ 	.short	(.L_87 - .L_86)
.L_86:
        /*0004*/ 	.word	0x00000082


	//----- nvinfo : EIATTR_KPARAM_INFO
	.align		4
.L_87:
        /*0008*/ 	.byte	0x04, 0x17
        /*000a*/ 	.short	(.L_89 - .L_88)
.L_88:
        /*000c*/ 	.word	0x00000000
        /*0010*/ 	.short	0x0002
        /*0012*/ 	.short	0x0010
        /*0014*/ 	.byte	0x00, 0xf5, 0x21, 0x00


	//----- nvinfo : EIATTR_KPARAM_INFO
	.align		4
.L_89:
        /*0018*/ 	.byte	0x04, 0x17
        /*001a*/ 	.short	(.L_91 - .L_90)
.L_90:
        /*001c*/ 	.word	0x00000000
        /*0020*/ 	.short	0x0001
        /*0022*/ 	.short	0x0008
        /*0024*/ 	.byte	0x00, 0xf5, 0x21, 0x00


	//----- nvinfo : EIATTR_KPARAM_INFO
	.align		4
.L_91:
        /*0028*/ 	.byte	0x04, 0x17
        /*002a*/ 	.short	(.L_93 - .L_92)
.L_92:
        /*002c*/ 	.word	0x00000000
        /*0030*/ 	.short	0x0000
        /*0032*/ 	.short	0x0000
        /*0034*/ 	.byte	0x00, 0xf5, 0x21, 0x00


	//----- nvinfo : EIATTR_SPARSE_MMA_MASK
	.align		4
.L_93:
        /*0038*/ 	.byte	0x03, 0x50
        /*003a*/ 	.short	0x0000


	//----- nvinfo : EIATTR_MAXREG_COUNT
	.align		4
        /*003c*/ 	.byte	0x03, 0x1b
        /*003e*/ 	.short	0x00ff


	//----- nvinfo : EIATTR_MERCURY_ISA_VERSION
	.align		4
        /*0040*/ 	.byte	0x03, 0x5f
        /*0042*/ 	.short	0x0101


	//----- nvinfo : EIATTR_VRC_CTA_INIT_COUNT
	.align		4
        /*0044*/ 	.byte	0x02, 0x4a
	.zero		1
	.zero		1


	//----- nvinfo : EIATTR_EXIT_INSTR_OFFSETS
	.align		4
        /*0048*/ 	.byte	0x04, 0x1c
        /*004a*/ 	.short	(.L_95 - .L_94)


	//   ....[0]....
.L_94:
        /*004c*/ 	.word	0x000000b0


	//   ....[1]....
        /*0050*/ 	.word	0x000001a0


	//----- nvinfo : EIATTR_CBANK_PARAM_SIZE
	.align		4
.L_95:
        /*0054*/ 	.byte	0x03, 0x19
        /*0056*/ 	.short	0x0018


	//----- nvinfo : EIATTR_PARAM_CBANK
	.align		4
        /*0058*/ 	.byte	0x04, 0x0a
        /*005a*/ 	.short	(.L_97 - .L_96)
	.align		4
.L_96:
        /*005c*/ 	.word	index@(.nv.constant0._Z9matrixAddPA32_dS0_S0_)
        /*0060*/ 	.short	0x0380
        /*0062*/ 	.short	0x0018


	//----- nvinfo : EIATTR_SW_WAR
	.align		4
.L_97:
        /*0064*/ 	.byte	0x04, 0x36
        /*0066*/ 	.short	(.L_99 - .L_98)
.L_98:
        /*0068*/ 	.word	0x00000008
.L_99:


//--------------------- .nv.callgraph             --------------------------
	.section	.nv.callgraph,"",@"SHT_CUDA_CALLGRAPH"
	.align	4
	.sectionentsize	8
	.align		4
        /*0000*/ 	.word	0x00000000
	.align		4
        /*0004*/ 	.word	0xffffffff
	.align		4
        /*0008*/ 	.word	0x00000000
	.align		4
        /*000c*/ 	.word	0xfffffffe
	.align		4
        /*0010*/ 	.word	0x00000000
	.align		4
        /*0014*/ 	.word	0xfffffffd
	.align		4
        /*0018*/ 	.word	0x00000000
	.align		4
        /*001c*/ 	.word	0xfffffffc


//--------------------- .text._Z12finiteDiff2DPA32_dS0_ddd --------------------------
	.section	.text._Z12finiteDiff2DPA32_dS0_ddd,"ax",@progbits
	.align	128
        .global         _Z12finiteDiff2DPA32_dS0_ddd
        .type           _Z12finiteDiff2DPA32_dS0_ddd,@function
        .size           _Z12finiteDiff2DPA32_dS0_ddd,(.L_x_12 - _Z12finiteDiff2DPA32_dS0_ddd)
        .other          _Z12finiteDiff2DPA32_dS0_ddd,@"STO_CUDA_ENTRY STV_DEFAULT"
_Z12finiteDiff2DPA32_dS0_ddd:
.text._Z12finiteDiff2DPA32_dS0_ddd:
[----:B------:R-:W-:Y:S01]  /*0000*/  LDC R1, c[0x0][0x37c] ;  /* 0x0000df00ff017b82 */ /* 0x000fe20000000800 */
[----:B------:R-:W0:Y:S07]  /*0010*/  S2R R7, SR_TID.Y ;  /* 0x0000000000077919 */ /* 0x000e2e0000002200 */
[----:B------:R-:W1:Y:S01]  /*0020*/  LDC R6, c[0x0][0x360] ;  /* 0x0000d800ff067b82 */ /* 0x000e620000000800 */
[----:B------:R-:W2:Y:S01]  /*0030*/  LDCU.64 UR20, c[0x0][0x358] ;  /* 0x00006b00ff1477ac */ /* 0x000ea20008000a00 */
[----:B------:R-:W-:Y:S01]  /*0040*/  BSSY.RECONVERGENT B0, `(.L_x_0) ;  /* 0x000002f000007945 */ /* 0x000fe20003800200 */
[----:B------:R-:W1:Y:S05]  /*0050*/  S2R R3, SR_TID.X ;  /* 0x0000000000037919 */ /* 0x000e6a0000002100 */
[----:B------:R-:W0:Y:S08]  /*0060*/  S2UR UR5, SR_CTAID.Y ;  /* 0x00000000000579c3 */ /* 0x000e300000002600 */
[----:B------:R-:W0:Y:S08]  /*0070*/  LDC R0, c[0x0][0x364] ;  /* 0x0000d900ff007b82 */ /* 0x000e300000000800 */
[----:B------:R-:W1:Y:S08]  /*0080*/  S2UR UR4, SR_CTAID.X ;  /* 0x00000000000479c3 */ /* 0x000e700000002500 */
[----:B------:R-:W3:Y:S01]  /*0090*/  LDC.64 R4, c[0x0][0x380] ;  /* 0x0000e000ff047b82 */ /* 0x000ee20000000a00 */
[----:B0-----:R-:W-:-:S05]  /*00a0*/  IMAD R0, R0, UR5, R7 ;  /* 0x0000000500007c24 */ /* 0x001fca000f8e0207 */
[----:B------:R-:W-:Y:S01]  /*00b0*/  ISETP.GT.U32.AND P0, PT, R0, 0x1e, PT ;  /* 0x0000001e0000780c */ /* 0x000fe20003f04070 */
[----:B-1----:R-:W-:-:S05]  /*00c0*/  IMAD R6, R6, UR4, R3 ;  /* 0x0000000406067c24 */ /* 0x002fca000f8e0203 */
[C---:B------:R-:W-:Y:S01]  /*00d0*/  ISETP.GT.OR P0, PT, R6.reuse, 0x1e, P0 ;  /* 0x0000001e0600780c */ /* 0x040fe20000704670 */
[----:B---3--:R-:W-:-:S04]  /*00e0*/  IMAD.WIDE R4, R6, 0x100, R4 ;  /* 0x0000010006047825 */ /* 0x008fc800078e0204 */
[----:B------:R-:W-:-:S08]  /*00f0*/  IMAD.WIDE.U32 R4, R0, 0x8, R4 ;  /* 0x0000000800047825 */ /* 0x000fd000078e0004 */
[----:B--2---:R-:W-:Y:S05]  /*0100*/  @P0 BRA `(.L_x_1) ;  /* 0x0000000000880947 */ /* 0x004fea0003800000 */
[----:B------:R-:W0:Y:S01]  /*0110*/  LDC.64 R8, c[0x0][0x388] ;  /* 0x0000e200ff087b82 */ /* 0x000e220000000a00 */
[----:B------:R-:W1:Y:S07]  /*0120*/  LDCU UR6, c[0x0][0x394] ;  /* 0x00007280ff0677ac */ /* 0x000e6e0008000800 */
[----:B------:R-:W2:Y:S01]  /*0130*/  LDC.64 R2, c[0x0][0x390] ;  /* 0x0000e400ff027b82 */ /* 0x000ea20000000a00 */
[----:B------:R-:W-:Y:S01]  /*0140*/  IMAD.MOV.U32 R12, RZ, RZ, 0x1 ;  /* 0x00000001ff0c7424 */ /* 0x000fe200078e00ff */
[----:B------:R-:W3:Y:S06]  /*0150*/  LDCU.64 UR4, c[0x0][0x3a0] ;  /* 0x00007400ff0477ac */ /* 0x000eec0008000a00 */
[----:B------:R-:W3:Y:S01]  /*0160*/  LDC.64 R18, c[0x0][0x398] ;  /* 0x0000e600ff127b82 */ /* 0x000ee20000000a00 */
[----:B0-----:R-:W-:-:S04]  /*0170*/  IMAD.WIDE R8, R6, 0x100, R8 ;  /* 0x0000010006087825 */ /* 0x001fc800078e0208 */
[----:B------:R-:W-:-:S05]  /*0180*/  IMAD.WIDE.U32 R8, R0, 0x8, R8 ;  /* 0x0000000800087825 */ /* 0x000fca00078e0008 */
[----:B------:R0:W5:Y:S01]  /*0190*/  LDG.E.64 R10, desc[UR20][R8.64+0x108] ;  /* 0x00010814080a7981 */ /* 0x000162000c1e1b00 */
[----:B-1----:R-:W2:Y:S02]  /*01a0*/  MUFU.RCP64H R13, UR6 ;  /* 0x00000006000d7d08 */ /* 0x002ea40008001800 */
[----:B--2---:R-:W-:-:S08]  /*01b0*/  DFMA R14, R12, -R2, 1 ;  /* 0x3ff000000c0e742b */ /* 0x004fd00000000802 */
[----:B------:R-:W-:-:S08]  /*01c0*/  DFMA R14, R14, R14, R14 ;  /* 0x0000000e0e0e722b */ /* 0x000fd0000000000e */
[----:B------:R-:W-:Y:S02]  /*01d0*/  DFMA R14, R12, R14, R12 ;  /* 0x0000000e0c0e722b */ /* 0x000fe4000000000c */
[----:B---3--:R-:W-:-:S06]  /*01e0*/  DMUL R12, R18, UR4 ;  /* 0x00000004120c7c28 */ /* 0x008fcc0008000000 */
[----:B------:R-:W-:-:S04]  /*01f0*/  DFMA R16, R14, -R2, 1 ;  /* 0x3ff000000e10742b */ /* 0x000fc80000000802 */
[----:B------:R-:W-:-:S04]  /*0200*/  FSETP.GEU.AND P1, PT, |R13|, 6.5827683646048100446e-37, PT ;  /* 0x036000000d00780b */ /* 0x000fc80003f2e200 */
[----:B------:R-:W-:-:S08]  /*0210*/  DFMA R16, R14, R16, R14 ;  /* 0x000000100e10722b */ /* 0x000fd0000000000e */
[----:B------:R-:W-:-:S08]  /*0220*/  DMUL R14, R12, R16 ;  /* 0x000000100c0e7228 */ /* 0x000fd00000000000 */
[----:B------:R-:W-:-:S08]  /*0230*/  DFMA R2, R14, -R2, R12 ;  /* 0x800000020e02722b */ /* 0x000fd0000000000c */
[----:B------:R-:W-:-:S10]  /*0240*/  DFMA R2, R16, R2, R14 ;  /* 0x000000021002722b */ /* 0x000fd4000000000e */
[----:B------:R-:W-:-:S05]  /*0250*/  FFMA R7, RZ, UR6, R3 ;  /* 0x00000006ff077c23 */ /* 0x000fca0008000003 */
[----:B------:R-:W-:-:S13]  /*0260*/  FSETP.GT.AND P0, PT, |R7|, 1.469367938527859385e-39, PT ;  /* 0x001000000700780b */ /* 0x000fda0003f04200 */
[----:B0-----:R-:W-:Y:S05]  /*0270*/  @P0 BRA P1, `(.L_x_2) ;  /* 0x0000000000100947 */ /* 0x001fea0000800000 */
[----:B------:R-:W-:-:S07]  /*0280*/  MOV R2, 0x2a0 ;  /* 0x000002a000027802 */ /* 0x000fce0000000f00 */
[----:B-----5:R-:W-:Y:S05]  /*0290*/  CALL.REL.NOINC `($__internal_0_$__cuda_sm20_div_rn_f64_full) ;  /* 0x00000000004c7944 */ /* 0x020fea0003c00000 */
[----:B------:R-:W-:Y:S02]  /*02a0*/  IMAD.MOV.U32 R2, RZ, RZ, R12 ;  /* 0x000000ffff027224 */ /* 0x000fe400078e000c */
[----:B------:R-:W-:-:S07]  /*02b0*/  IMAD.MOV.U32 R3, RZ, RZ, R15 ;  /* 0x000000ffff037224 */ /* 0x000fce00078e000f */
.L_x_2:
[----:B------:R-:W2:Y:S04]  /*02c0*/  LDG.E.64 R12, desc[UR20][R8.64+0x100] ;  /* 0x00010014080c7981 */ /* 0x000ea8000c1e1b00 */
[----:B------:R-:W3:Y:S01]  /*02d0*/  LDG.E.64 R14, desc[UR20][R8.64+0x8] ;  /* 0x00000814080e7981 */ /* 0x000ee2000c1e1b00 */
[C---:B--2--5:R-:W-:Y:S02]  /*02e0*/  DADD R12, R10.reuse, -R12 ;  /* 0x000000000a0c7229 */ /* 0x064fe4000000080c */
[----:B---3--:R-:W-:-:S06]  /*02f0*/  DADD R14, R10, -R14 ;  /* 0x000000000a0e7229 */ /* 0x008fcc000000080e */
[----:B------:R-:W-:-:S08]  /*0300*/  DFMA R12, R12, -R2, R10 ;  /* 0x800000020c0c722b */ /* 0x000fd0000000000a */
[----:B------:R-:W-:-:S07]  /*0310*/  DFMA R12, R14, -R2, R12 ;  /* 0x800000020e0c722b */ /* 0x000fce000000000c */
[----:B------:R0:W-:Y:S04]  /*0320*/  STG.E.64 desc[UR20][R4.64+0x108], R12 ;  /* 0x0001080c04007986 */ /* 0x0001e8000c101b14 */
.L_x_1:
[----:B------:R-:W-:Y:S05]  /*0330*/  BSYNC.RECONVERGENT B0 ;  /* 0x0000000000007941 */ /* 0x000fea0003800200 */
.L_x_0:
[----:B------:R-:W-:Y:S02]  /*0340*/  LOP3.LUT R6, R6, 0x20, RZ, 0xfc, !PT ;  /* 0x0000002006067812 */ /* 0x000fe400078efcff */
[----:B------:R-:W-:Y:S02]  /*0350*/  ISETP.NE.AND P1, PT, R0, 0x20, PT ;  /* 0x000000200000780c */ /* 0x000fe40003f25270 */
[----:B------:R-:W-:-:S04]  /*0360*/  ISETP.NE.AND P0, PT, R6, 0x20, PT ;  /* 0x000000200600780c */ /* 0x000fc80003f05270 */
[----:B------:R-:W-:-:S13]  /*0370*/  ISETP.EQ.OR P0, PT, R0, RZ, !P0 ;  /* 0x000000ff0000720c */ /* 0x000fda0004702670 */
[----:B------:R-:W-:Y:S05]  /*0380*/  @!P0 EXIT P1 ;  /* 0x000000000000894d */ /* 0x000fea0000800000 */
[----:B------:R-:W-:Y:S02]  /*0390*/  IMAD.MOV.U32 R2, RZ, RZ, 0x0 ;  /* 0x00000000ff027424 */ /* 0x000fe400078e00ff */
[----:B------:R-:W-:-:S05]  /*03a0*/  IMAD.MOV.U32 R3, RZ, RZ, 0x3ff00000 ;  /* 0x3ff00000ff037424 */ /* 0x000fca00078e00ff */
[----:B------:R-:W-:Y:S01]  /*03b0*/  STG.E.64 desc[UR20][R4.64], R2 ;  /* 0x0000000204007986 */ /* 0x000fe2000c101b14 */
[----:B------:R-:W-:Y:S05]  /*03c0*/  EXIT ;  /* 0x000000000000794d */ /* 0x000fea0003800000 */
        .weak           $__internal_0_$__cuda_sm20_div_rn_f64_full
        .type           $__internal_0_$__cuda_sm20_div_rn_f64_full,@function
        .size           $__internal_0_$__cuda_sm20_div_rn_f64_full,(.L_x_12 - $__internal_0_$__cuda_sm20_div_rn_f64_full)
$__internal_0_$__cuda_sm20_div_rn_f64_full:
[----:B------:R-:W0:Y:S01]  /*03d0*/  LDCU.64 UR16, c[0x0][0x390] ;  /* 0x00007200ff1077ac */ /* 0x000e220008000a00 */
[----:B------:R-:W-:Y:S01]  /*03e0*/  R2UR UR7, R13 ;  /* 0x000000000d0772ca */ /* 0x000fe200000e0000 */
[----:B------:R-:W-:Y:S01]  /*03f0*/  IMAD.MOV.U32 R19, RZ, RZ, 0x40000000 ;  /* 0x40000000ff137424 */ /* 0x000fe200078e00ff */
[----:B------:R-:W-:Y:S01]  /*0400*/  R2UR UR6, R12 ;  /* 0x000000000c0672ca */ /* 0x000fe200000e0000 */
[----:B------:R-:W-:Y:S01]  /*0410*/  UMOV UR13, 0x1ca00000 ;  /* 0x1ca00000000d7882 */ /* 0x000fe20000000000 */
[----:B------:R-:W-:-:S11]  /*0420*/  MOV R18, 0x0 ;  /* 0x0000000000127802 */ /* 0x000fd60000000f00 */
[----:B------:R-:W-:Y:S01]  /*0430*/  UMOV UR18, UR6 ;  /* 0x0000000600127c82 */ /* 0x000fe20008000000 */
[----:B0-----:R-:W-:Y:S01]  /*0440*/  IMAD.U32 R3, RZ, RZ, UR17 ;  /* 0x00000011ff037e24 */ /* 0x001fe2000f8e00ff */
[----:B------:R-:W-:Y:S01]  /*0450*/  ULOP3.LUT UR8, UR17, 0x800fffff, URZ, 0xc0, !UPT ;  /* 0x800fffff11087892 */ /* 0x000fe2000f8ec0ff */
[----:B------:R-:W-:Y:S01]  /*0460*/  IMAD.U32 R16, RZ, RZ, UR18 ;  /* 0x00000012ff107e24 */ /* 0x000fe2000f8e00ff */
[----:B------:R-:W-:Y:S02]  /*0470*/  ULOP3.LUT UR10, UR17, 0x7ff00000, URZ, 0xc0, !UPT ;  /* 0x7ff00000110a7892 */ /* 0x000fe4000f8ec0ff */
[----:B------:R-:W-:Y:S01]  /*0480*/  FSETP.GEU.AND P0, PT, |R3|, 1.469367938527859385e-39, PT ;  /* 0x001000000300780b */ /* 0x000fe20003f0e200 */
[----:B------:R-:W-:-:S03]  /*0490*/  ULOP3.LUT UR9, UR8, 0x3ff00000, URZ, 0xfc, !UPT ;  /* 0x3ff0000008097892 */ /* 0x000fc6000f8efcff */
[----:B------:R-:W-:Y:S01]  /*04a0*/  UMOV UR8, UR16 ;  /* 0x0000001000087c82 */ /* 0x000fe20008000000 */
[----:B------:R-:W-:-:S08]  /*04b0*/  UMOV UR11, UR10 ;  /* 0x0000000a000b7c82 */ /* 0x000fd00008000000 */
[----:B------:R-:W-:Y:S01]  /*04c0*/  VOTEU.ANY UP0, P0 ;  /* 0x0000000000ff7886 */ /* 0x000fe20000000100 */
[----:B------:R-:W-:-:S04]  /*04d0*/  PLOP3.LUT P0, PT, PT, PT, UP0, 0x80, 0x8 ;  /* 0x000000000008781c */ /* 0x000fc80003f0f008 */
[----:B------:R-:W0:Y:S02]  /*04e0*/  @!UP0 LDCU.64 UR4, c[0x0][0x390] ;  /* 0x00007200ff0487ac */ /* 0x000e240008000a00 */
[----:B0-----:R-:W-:Y:S01]  /*04f0*/  MOV R14, UR4 ;  /* 0x00000004000e7c02 */ /* 0x001fe20008000f00 */
[----:B------:R-:W-:Y:S01]  /*0500*/  IMAD.U32 R15, RZ, RZ, UR5 ;  /* 0x00000005ff0f7e24 */ /* 0x000fe2000f8e00ff */
[----:B------:R-:W-:Y:S02]  /*0510*/  R2UR UR5, R13 ;  /* 0x000000000d0572ca */ /* 0x000fe400000e0000 */
[----:B------:R-:W-:Y:S01]  /*0520*/  R2UR UR4, R12 ;  /* 0x000000000c0472ca */ /* 0x000fe200000e0000 */
[----:B------:R-:W-:Y:S02]  /*0530*/  IMAD.MOV.U32 R12, RZ, RZ, 0x1 ;  /* 0x00000001ff0c7424 */ /* 0x000fe400078e00ff */
[----:B------:R-:W-:-:S08]  /*0540*/  @!P0 DMUL R14, R14, 8.98846567431157953865e+307 ;  /* 0x7fe000000e0e8828 */ /* 0x000fd00000000000 */
[----:B------:R-:W-:Y:S02]  /*0550*/  UMOV UR7, UR5 ;  /* 0x0000000500077c82 */ /* 0x000fe40008000000 */
[----:B------:R-:W-:Y:S01]  /*0560*/  @!P0 R2UR UR15, R15 ;  /* 0x000000000f0f82ca */ /* 0x000fe200000e0000 */
[----:B------:R-:W-:Y:S01]  /*0570*/  IMAD.U32 R3, RZ, RZ, UR7 ;  /* 0x00000007ff037e24 */ /* 0x000fe2000f8e00ff */
[----:B------:R-:W-:Y:S01]  /*0580*/  @!P0 R2UR UR14, R14 ;  /* 0x000000000e0e82ca */ /* 0x000fe200000e0000 */
[----:B------:R-:W-:-:S03]  /*0590*/  ULOP3.LUT UR12, UR7, 0x7ff00000, URZ, 0xc0, !UPT ;  /* 0x7ff00000070c7892 */ /* 0x000fc6000f8ec0ff */
[----:B------:R-:W-:Y:S01]  /*05a0*/  FSETP.GEU.AND P0, PT, |R3|, 1.469367938527859385e-39, PT ;  /* 0x001000000300780b */ /* 0x000fe20003f0e200 */
[----:B------:R-:W-:-:S04]  /*05b0*/  UISETP.GE.U32.AND UP1, UPT, UR12, UR10, UPT ;  /* 0x0000000a0c00728c */ /* 0x000fc8000bf26070 */
[----:B------:R-:W-:Y:S02]  /*05c0*/  USEL UR13, UR13, 0x63400000, !UP1 ;  /* 0x634000000d0d7887 */ /* 0x000fe4000c800000 */
[----:B------:R-:W-:Y:S01]  /*05d0*/  @!UP0 UMOV UR9, UR15 ;  /* 0x0000000f00098c82 */ /* 0x000fe20008000000 */
[----:B------:R-:W-:Y:S01]  /*05e0*/  @!UP0 ULOP3.LUT UR11, UR15, 0x7ff00000, URZ, 0xc0, !UPT ;  /* 0x7ff000000f0b8892 */ /* 0x000fe2000f8ec0ff */
[----:B------:R-:W0:Y:S01]  /*05f0*/  MUFU.RCP64H R13, UR9 ;  /* 0x00000009000d7d08 */ /* 0x000e220008001800 */
[----:B------:R-:W-:Y:S01]  /*0600*/  @!UP0 UMOV UR8, UR14 ;  /* 0x0000000e00088c82 */ /* 0x000fe20008000000 */
[----:B------:R-:W-:Y:S01]  /*0610*/  IMAD.U32 R15, RZ, RZ, UR9 ;  /* 0x00000009ff0f7e24 */ /* 0x000fe2000f8e00ff */
[----:B------:R-:W-:Y:S01]  /*0620*/  ULOP3.LUT UR19, UR13, 0x800fffff, UR7, 0xf8, !UPT ;  /* 0x800fffff0d137892 */ /* 0x000fe2000f8ef807 */
[----:B------:R-:W-:Y:S01]  /*0630*/  IMAD.U32 R14, RZ, RZ, UR8 ;  /* 0x00000008ff0e7e24 */ /* 0x000fe2000f8e00ff */
[----:B------:R-:W-:Y:S01]  /*0640*/  VOTEU.ANY UP1, P0 ;  /* 0x0000000000ff7886 */ /* 0x000fe20000020100 */
[----:B------:R-:W-:Y:S01]  /*0650*/  PLOP3.LUT P0, PT, PT, PT, UP1, 0x80, 0x8 ;  /* 0x000000000008781c */ /* 0x000fe20003f0f018 */
[----:B------:R-:W-:-:S02]  /*0660*/  UMOV UR14, UR12 ;  /* 0x0000000c000e7c82 */ /* 0x000fc40008000000 */
[----:B------:R-:W-:Y:S01]  /*0670*/  IMAD.U32 R17, RZ, RZ, UR19 ;  /* 0x00000013ff117e24 */ /* 0x000fe2000f8e00ff */
[----:B------:R-:W-:-:S04]  /*0680*/  @!UP1 ULOP3.LUT UR4, UR13, 0x80000000, UR7, 0xf8, !UPT ;  /* 0x800000000d049892 */ /* 0x000fc8000f8ef807 */
[----:B------:R-:W-:Y:S01]  /*0690*/  @!UP1 ULOP3.LUT UR5, UR4, 0x100000, URZ, 0xfc, !UPT ;  /* 0x0010000004059892 */ /* 0x000fe2000f8efcff */
[----:B0-----:R-:W-:Y:S02]  /*06a0*/  DFMA R14, R12, -R14, 1 ;  /* 0x3ff000000c0e742b */ /* 0x001fe4000000080e */
[----:B------:R-:W-:-:S06]  /*06b0*/  @!UP1 UMOV UR4, URZ ;  /* 0x000000ff00049c82 */ /* 0x000fcc0008000000 */
[----:B------:R-:W-:Y:S02]  /*06c0*/  @!P0 DFMA R16, R16, R18, -UR4 ;  /* 0x8000000410108e2b */ /* 0x000fe40008000012 */
[----:B------:R-:W-:-:S08]  /*06d0*/  DFMA R14, R14, R14, R14 ;  /* 0x0000000e0e0e722b */ /* 0x000fd0000000000e */
[----:B------:R-:W-:Y:S01]  /*06e0*/  DFMA R14, R12, R14, R12 ;  /* 0x0000000e0c0e722b */ /* 0x000fe2000000000c */
[----:B------:R-:W-:Y:S01]  /*06f0*/  @!P0 R2UR UR5, R17 ;  /* 0x00000000110582ca */ /* 0x000fe200000e0000 */
[----:B------:R-:W-:Y:S01]  /*0700*/  IMAD.U32 R12, RZ, RZ, UR8 ;  /* 0x00000008ff0c7e24 */ /* 0x000fe2000f8e00ff */
[----:B------:R-:W-:Y:S01]  /*0710*/  @!P0 R2UR UR4, R16 ;  /* 0x00000000100482ca */ /* 0x000fe200000e0000 */
[----:B------:R-:W-:Y:S01]  /*0720*/  IMAD.U32 R13, RZ, RZ, UR9 ;  /* 0x00000009ff0d7e24 */ /* 0x000fe2000f8e00ff */
[----:B------:R-:W-:Y:S01]  /*0730*/  MOV R16, UR8 ;  /* 0x0000000800107c02 */ /* 0x000fe20008000f00 */
[----:B------:R-:W-:-:S04]  /*0740*/  IMAD.U32 R17, RZ, RZ, UR9 ;  /* 0x00000009ff117e24 */ /* 0x000fc8000f8e00ff */
[----:B------:R-:W-:-:S04]  /*0750*/  DFMA R12, R14, -R12, 1 ;  /* 0x3ff000000e0c742b */ /* 0x000fc8000000080c */
[----:B------:R-:W-:Y:S02]  /*0760*/  @!UP1 ULOP3.LUT UR14, UR5, 0x7ff00000, URZ, 0xc0, !UPT ;  /* 0x7ff00000050e9892 */ /* 0x000fe4000f8ec0ff */
[----:B------:R-:W-:Y:S01]  /*0770*/  @!UP1 UMOV UR18, UR4 ;  /* 0x0000000400129c82 */ /* 0x000fe20008000000 */
[----:B------:R-:W-:Y:S01]  /*0780*/  @!UP1 UMOV UR19, UR5 ;  /* 0x0000000500139c82 */ /* 0x000fe20008000000 */
[----:B------:R-:W-:Y:S01]  /*0790*/  DFMA R12, R14, R12, R14 ;  /* 0x0000000c0e0c722b */ /* 0x000fe2000000000e */
[----:B------:R-:W-:Y:S02]  /*07a0*/  UIADD3 UR4, UPT, UPT, UR14, -0x1, URZ ;  /* 0xffffffff0e047890 */ /* 0x000fe4000fffe0ff */
[----:B------:R-:W-:Y:S02]  /*07b0*/  UIADD3 UR5, UPT, UPT, UR11, -0x1, URZ ;  /* 0xffffffff0b057890 */ /* 0x000fe4000fffe0ff */
[----:B------:R-:W-:-:S03]  /*07c0*/  UISETP.GT.U32.AND UP0, UPT, UR4, 0x7feffffe, UPT ;  /* 0x7feffffe0400788c */ /* 0x000fc6000bf04070 */
[----:B------:R-:W-:Y:S01]  /*07d0*/  DMUL R14, R12, UR18 ;  /* 0x000000120c0e7c28 */ /* 0x000fe20008000000 */
[----:B------:R-:W-:-:S07]  /*07e0*/  UISETP.GT.U32.OR UP0, UPT, UR5, 0x7feffffe, UP0 ;  /* 0x7feffffe0500788c */ /* 0x000fce0008704470 */
[----:B------:R-:W-:-:S08]  /*07f0*/  DFMA R16, R14, -R16, UR18 ;  /* 0x000000120e107e2b */ /* 0x000fd00008000810 */
[----:B------:R-:W-:Y:S01]  /*0800*/  DFMA R12, R12, R16, R14 ;  /* 0x000000100c0c722b */ /* 0x000fe2000000000e */
[----:B------:R-:W-:Y:S10]  /*0810*/  BRA.U UP0, `(.L_x_3) ;  /* 0x0000000100907547 */ /* 0x000ff4000b800000 */
[----:B------:R-:W-:Y:S02]  /*0820*/  IMAD.U32 R3, RZ, RZ, UR12 ;  /* 0x0000000cff037e24 */ /* 0x000fe4000f8e00ff */
[----:B------:R-:W-:-:S05]  /*0830*/  IMAD.U32 R14, RZ, RZ, UR10 ;  /* 0x0000000aff0e7e24 */ /* 0x000fca000f8e00ff */
[----:B------:R-:W-:Y:S02]  /*0840*/  VIADDMNMX R3, R3, -R14, 0xb9600000, !PT ;  /* 0xb960000003037446 */ /* 0x000fe4000780090e */
[----:B------:R-:W-:Y:S02]  /*0850*/  MOV R14, RZ ;  /* 0x000000ff000e7202 */ /* 0x000fe40000000f00 */
[----:B------:R-:W-:-:S05]  /*0860*/  VIMNMX R3, PT, PT, R3, 0x46a00000, PT ;  /* 0x46a0000003037848 */ /* 0x000fca0003fe0100 */
[----:B------:R-:W-:-:S04]  /*0870*/  VIADD R3, R3, -UR13 ;  /* 0x8000000d03037c36 */ /* 0x000fc80008000000 */
[----:B------:R-:W-:-:S06]  /*0880*/  VIADD R15, R3, 0x7fe00000 ;  /* 0x7fe00000030f7836 */ /* 0x000fcc0000000000 */
[----:B------:R-:W-:-:S10]  /*0890*/  DMUL R16, R12, R14 ;  /* 0x0000000e0c107228 */ /* 0x000fd40000000000 */
[----:B------:R-:W-:Y:S02]  /*08a0*/  R2UR UR5, R17 ;  /* 0x00000000110572ca */ /* 0x000fe400000e0000 */
[----:B------:R-:W-:-:S11]  /*08b0*/  R2UR UR4, R16 ;  /* 0x00000000100472ca */ /* 0x000fd600000e0000 */
[----:B------:R-:W-:Y:S02]  /*08c0*/  IMAD.U32 R17, RZ, RZ, UR5 ;  /* 0x00000005ff117e24 */ /* 0x000fe4000f8e00ff */
[----:B------:R-:W-:-:S03]  /*08d0*/  IMAD.U32 R16, RZ, RZ, UR4 ;  /* 0x00000004ff107e24 */ /* 0x000fc6000f8e00ff */
[----:B------:R-:W-:-:S13]  /*08e0*/  FSETP.GTU.AND P0, PT, |R17|, 1.469367938527859385e-39, PT ;  /* 0x001000001100780b */ /* 0x000fda0003f0c200 */
[----:B------:R-:W-:Y:S05]  /*08f0*/  @P0 BRA `(.L_x_4) ;  /* 0x0000000000b80947 */ /* 0x000fea0003800000 */
[----:B------:R-:W-:Y:S02]  /*0900*/  IMAD.U32 R16, RZ, RZ, UR8 ;  /* 0x00000008ff107e24 */ /* 0x000fe4000f8e00ff */
[----:B------:R-:W-:Y:S02]  /*0910*/  IMAD.U32 R17, RZ, RZ, UR9 ;  /* 0x00000009ff117e24 */ /* 0x000fe4000f8e00ff */
[----:B------:R-:W-:-:S04]  /*0920*/  IMAD.MOV.U32 R14, RZ, RZ, RZ ;  /* 0x000000ffff0e7224 */ /* 0x000fc800078e00ff */
[----:B------:R-:W-:-:S10]  /*0930*/  DFMA R16, R12, -R16, UR18 ;  /* 0x000000120c107e2b */ /* 0x000fd40008000810 */
[----:B------:R-:W-:Y:S02]  /*0940*/  R2UR UR7, R17 ;  /* 0x00000000110772ca */ /* 0x000fe400000e0000 */
[----:B------:R-:W-:-:S11]  /*0950*/  R2UR UR6, R16 ;  /* 0x00000000100672ca */ /* 0x000fd600000e0000 */
[----:B------:R-:W-:Y:S01]  /*0960*/  FSETP.NEU.AND P0, PT, RZ, UR7, PT ;  /* 0x00000007ff007c0b */ /* 0x000fe2000bf0d000 */
[----:B------:R-:W-:-:S06]  /*0970*/  ULOP3.LUT UR6, UR7, 0x80000000, UR17, 0x48, !UPT ;  /* 0x8000000007067892 */ /* 0x000fcc000f8e4811 */
[----:B------:R-:W-:-:S06]  /*0980*/  LOP3.LUT R15, R15, UR6, RZ, 0xfc, !PT ;  /* 0x000000060f0f7c12 */ /* 0x000fcc000f8efcff */
[----:B------:R-:W-:Y:S05]  /*0990*/  @!P0 BRA `(.L_x_4) ;  /* 0x0000000000908947 */ /* 0x000fea0003800000 */
[C---:B------:R-:W-:Y:S01]  /*09a0*/  IADD3 R17, PT, PT, -R3.reuse, RZ, RZ ;  /* 0x000000ff03117210 */ /* 0x040fe20007ffe1ff */
[----:B------:R-:W-:Y:S01]  /*09b0*/  IMAD.MOV.U32 R16, RZ, RZ, RZ ;  /* 0x000000ffff107224 */ /* 0x000fe200078e00ff */
[----:B------:R-:W-:-:S05]  /*09c0*/  IADD3 R3, PT, PT, -R3, -0x43300000, RZ ;  /* 0xbcd0000003037810 */ /* 0x000fca0007ffe1ff */
[----:B------:R-:W-:Y:S02]  /*09d0*/  DFMA R16, -R16, UR4, R12 ;  /* 0x0000000410107c2b */ /* 0x000fe4000800010c */
[----:B------:R-:W-:-:S08]  /*09e0*/  DMUL.RP R12, R12, R14 ;  /* 0x0000000e0c0c7228 */ /* 0x000fd00000008000 */
[----:B------:R-:W-:Y:S02]  /*09f0*/  FSETP.NEU.AND P0, PT, |R17|, R3, PT ;  /* 0x000000031100720b */ /* 0x000fe40003f0d200 */
[----:B------:R-:W-:Y:S02]  /*0a00*/  LOP3.LUT R3, R13, UR6, RZ, 0x3c, !PT ;  /* 0x000000060d037c12 */ /* 0x000fe4000f8e3cff */
[----:B------:R-:W-:Y:S02]  /*0a10*/  FSEL R12, R12, UR4, !P0 ;  /* 0x000000040c0c7c08 */ /* 0x000fe4000c000000 */
[----:B------:R-:W-:Y:S02]  /*0a20*/  FSEL R3, R3, UR5, !P0 ;  /* 0x0000000503037c08 */ /* 0x000fe4000c000000 */
[----:B------:R-:W-:Y:S02]  /*0a30*/  R2UR UR4, R12 ;  /* 0x000000000c0472ca */ /* 0x000fe400000e0000 */
[----:B------:R-:W-:Y:S01]  /*0a40*/  R2UR UR5, R3 ;  /* 0x00000000030572ca */ /* 0x000fe200000e0000 */
[----:B------:R-:W-:-:S14]  /*0a50*/  BRA `(.L_x_4) ;  /* 0x0000000000607947 */ /* 0x000fdc0003800000 */
.L_x_3:
[----:B------:R-:W-:Y:S02]  /*0a60*/  IMAD.U32 R12, RZ, RZ, UR6 ;  /* 0x00000006ff0c7e24 */ /* 0x000fe4000f8e00ff */
[----:B------:R-:W-:-:S06]  /*0a70*/  IMAD.U32 R13, RZ, RZ, UR7 ;  /* 0x00000007ff0d7e24 */ /* 0x000fcc000f8e00ff */
[----:B------:R-:W-:-:S14]  /*0a80*/  DSETP.NAN.AND P0, PT, R12, UR6, PT ;  /* 0x000000060c007e2a */ /* 0x000fdc000bf08000 */
[----:B------:R-:W-:Y:S05]  /*0a90*/  @P0 BRA `(.L_x_5) ;  /* 0x0000000000480947 */ /* 0x000fea0003800000 */
[----:B------:R-:W0:Y:S02]  /*0aa0*/  LDC.64 R12, c[0x0][0x390] ;  /* 0x0000e400ff0c7b82 */ /* 0x000e240000000a00 */
[----:B0-----:R-:W-:-:S14]  /*0ab0*/  DSETP.NAN.AND P0, PT, R12, R12, PT ;  /* 0x0000000c0c00722a */ /* 0x001fdc0003f08000 */
[----:B------:R-:W-:Y:S05]  /*0ac0*/  @P0 BRA `(.L_x_6) ;  /* 0x0000000000300947 */ /* 0x000fea0003800000 */
[----:B------:R-:W-:Y:S01]  /*0ad0*/  UISETP.NE.AND UP0, UPT, UR14, UR11, UPT ;  /* 0x0000000b0e00728c */ /* 0x000fe2000bf05270 */
[----:B------:R-:W-:Y:S01]  /*0ae0*/  UMOV UR4, 0x0 ;  /* 0x0000000000047882 */ /* 0x000fe20000000000 */
[----:B------:R-:W-:-:S07]  /*0af0*/  UMOV UR5, 0xfff80000 ;  /* 0xfff8000000057882 */ /* 0x000fce0000000000 */
[----:B------:R-:W-:Y:S05]  /*0b00*/  BRA.U !UP0, `(.L_x_4) ;  /* 0x0000000108347547 */ /* 0x000fea000b800000 */
[----:B------:R-:W-:Y:S02]  /*0b10*/  UISETP.NE.AND UP0, UPT, UR14, 0x7ff00000, UPT ;  /* 0x7ff000000e00788c */ /* 0x000fe4000bf05270 */
[----:B------:R-:W-:Y:S02]  /*0b20*/  ULOP3.LUT UR5, UR7, 0x80000000, UR17, 0x48, !UPT ;  /* 0x8000000007057892 */ /* 0x000fe4000f8e4811 */
[----:B------:R-:W-:-:S11]  /*0b30*/  UISETP.EQ.OR UP0, UPT, UR11, URZ, !UP0 ;  /* 0x000000ff0b00728c */ /* 0x000fd6000c702670 */
[----:B------:R-:W-:Y:S01]  /*0b40*/  @UP0 ULOP3.LUT UR6, UR5, 0x7ff00000, URZ, 0xfc, !UPT ;  /* 0x7ff0000005060892 */ /* 0x000fe2000f8efcff */
[----:B------:R-:W-:Y:S01]  /*0b50*/  @!UP0 UMOV UR4, URZ ;  /* 0x000000ff00048c82 */ /* 0x000fe20008000000 */
[----:B------:R-:W-:-:S05]  /*0b60*/  @UP0 UMOV UR4, URZ ;  /* 0x000000ff00040c82 */ /* 0x000fca0008000000 */
[----:B------:R-:W-:Y:S01]  /*0b70*/  @UP0 UMOV UR5, UR6 ;  /* 0x0000000600050c82 */ /* 0x000fe20008000000 */
[----:B------:R-:W-:Y:S05]  /*0b80*/  BRA `(.L_x_4) ;  /* 0x0000000000147947 */ /* 0x000fea0003800000 */
.L_x_6:
[----:B------:R-:W-:Y:S01]  /*0b90*/  ULOP3.LUT UR5, UR17, 0x80000, URZ, 0xfc, !UPT ;  /* 0x0008000011057892 */ /* 0x000fe2000f8efcff */
[----:B------:R-:W-:Y:S01]  /*0ba0*/  UMOV UR4, UR16 ;  /* 0x0000001000047c82 */ /* 0x000fe20008000000 */
[----:B------:R-:W-:Y:S10]  /*0bb0*/  BRA `(.L_x_4) ;  /* 0x0000000000087947 */ /* 0x000ff40003800000 */
.L_x_5:
[----:B------:R-:W-:Y:S01]  /*0bc0*/  ULOP3.LUT UR5, UR7, 0x80000, URZ, 0xfc, !UPT ;  /* 0x0008000007057892 */ /* 0x000fe2000f8efcff */
[----:B------:R-:W-:-:S11]  /*0bd0*/  UMOV UR4, UR6 ;  /* 0x0000000600047c82 */ /* 0x000fd60008000000 */
.L_x_4:
[----:B------:R-:W-:Y:S01]  /*0be0*/  IMAD.MOV.U32 R3, RZ, RZ, 0x0 ;  /* 0x00000000ff037424 */ /* 0x000fe200078e00ff */
[----:B------:R-:W-:Y:S01]  /*0bf0*/  MOV R13, UR5 ;  /* 0x00000005000d7c02 */ /* 0x000fe20008000f00 */
[----:B------:R-:W-:Y:S02]  /*0c00*/  IMAD.U32 R12, RZ, RZ, UR4 ;  /* 0x00000004ff0c7e24 */ /* 0x000fe4000f8e00ff */
[----:B------:R-:W-:Y:S02]  /*0c10*/  IMAD.U32 R14, RZ, RZ, UR4 ;  /* 0x00000004ff0e7e24 */ /* 0x000fe4000f8e00ff */
[----:B------:R-:W-:Y:S01]  /*0c20*/  IMAD.U32 R15, RZ, RZ, UR5 ;  /* 0x00000005ff0f7e24 */ /* 0x000fe2000f8e00ff */
[----:B------:R-:W-:Y:S06]  /*0c30*/  RET.REL.NODEC R2 `(_Z12finiteDiff2DPA32_dS0_ddd) ;  /* 0xfffffff002f07950 */ /* 0x000fec0003c3ffff */
.L_x_7:
[----:B------:R-:W-:-:S00]  /*0c40*/  BRA `(.L_x_7) ;  /* 0xfffffffc00fc7947 */ /* 0x000fc0000383ffff */
[----:B------:R-:W-:-:S00]  /*0c50*/  NOP ;  /* 0x0000000000007918 */ /* 0x000fc00000000000 */
        /* <DEDUP_REMOVED lines=10> */
.L_x_12:


//--------------------- .text._Z10matrixCopyPA32_dS0_ --------------------------
	.section	.text._Z10matrixCopyPA32_dS0_,"ax",@progbits
	.align	128
        .global         _Z10matrixCopyPA32_dS0_
        .type           _Z10matrixCopyPA32_dS0_,@function
        .size           _Z10matrixCopyPA32_dS0_,(.L_x_14 - _Z10matrixCopyPA32_dS0_)
        .other          _Z10matrixCopyPA32_dS0_,@"STO_CUDA_ENTRY STV_DEFAULT"
_Z10matrixCopyPA32_dS0_:
.text._Z10matrixCopyPA32_dS0_:
[----:B------:R-:W-:Y:S01]  /*0000*/  LDC R1, c[0x0][0x37c] ;  /* 0x0000df00ff017b82 */ /* 0x000fe20000000800 */
[----:B------:R-:W0:Y:S07]  /*0010*/  S2R R2, SR_TID.Y ;  /* 0x0000000000027919 */ /* 0x000e2e0000002200 */
[----:B------:R-:W1:Y:S01]  /*0020*/  LDC R7, c[0x0][0x360] ;  /* 0x0000d800ff077b82 */ /* 0x000e620000000800 */
[----:B------:R-:W1:Y:S07]  /*0030*/  S2R R0, SR_TID.X ;  /* 0x0000000000007919 */ /* 0x000e6e0000002100 */
[----:B------:R-:W0:Y:S08]  /*0040*/  S2UR UR5, SR_CTAID.Y ;  /* 0x00000000000579c3 */ /* 0x000e300000002600 */
[----:B------:R-:W0:Y:S08]  /*0050*/  LDC R9, c[0x0][0x364] ;  /* 0x0000d900ff097b82 */ /* 0x000e300000000800 */
[----:B------:R-:W1:Y:S01]  /*0060*/  S2UR UR4, SR_CTAID.X ;  /* 0x00000000000479c3 */ /* 0x000e620000002500 */
[----:B0-----:R-:W-:-:S05]  /*0070*/  IMAD R9, R9, UR5, R2 ;  /* 0x0000000509097c24 */ /* 0x001fca000f8e0202 */
[----:B------:R-:W-:Y:S01]  /*0080*/  ISETP.GT.U32.AND P0, PT, R9, 0x1f, PT ;  /* 0x0000001f0900780c */ /* 0x000fe20003f04070 */
[----:B-1----:R-:W-:-:S05]  /*0090*/  IMAD R7, R7, UR4, R0 ;  /* 0x0000000407077c24 */ /* 0x002fca000f8e0200 */
[----:B------:R-:W-:-:S13]  /*00a0*/  ISETP.GT.OR P0, PT, R7, 0x1f, P0 ;  /* 0x0000001f0700780c */ /* 0x000fda0000704670 */
[----:B------:R-:W-:Y:S05]  /*00b0*/  @P0 EXIT ;  /* 0x000000000000094d */ /* 0x000fea0003800000 */
[----:B------:R-:W0:Y:S01]  /*00c0*/  LDC.64 R2, c[0x0][0x380] ;  /* 0x0000e000ff027b82 */ /* 0x000e220000000a00 */
[----:B------:R-:W1:Y:S07]  /*00d0*/  LDCU.64 UR4, c[0x0][0x358] ;  /* 0x00006b00ff0477ac */ /* 0x000e6e0008000a00 */
[----:B------:R-:W2:Y:S01]  /*00e0*/  LDC.64 R4, c[0x0][0x388] ;  /* 0x0000e200ff047b82 */ /* 0x000ea20000000a00 */
[----:B0-----:R-:W-:-:S04]  /*00f0*/  IMAD.WIDE R2, R7, 0x100, R2 ;  /* 0x0000010007027825 */ /* 0x001fc800078e0202 */
[----:B------:R-:W-:-:S06]  /*0100*/  IMAD.WIDE.U32 R2, R9, 0x8, R2 ;  /* 0x0000000809027825 */ /* 0x000fcc00078e0002 */
[----:B-1----:R-:W3:Y:S01]  /*0110*/  LDG.E.64 R2, desc[UR4][R2.64] ;  /* 0x0000000402027981 */ /* 0x002ee2000c1e1b00 */
[----:B--2---:R-:W-:-:S04]  /*0120*/  IMAD.WIDE R4, R7, 0x100, R4 ;  /* 0x0000010007047825 */ /* 0x004fc800078e0204 */
[----:B------:R-:W-:-:S05]  /*0130*/  IMAD.WIDE.U32 R4, R9, 0x8, R4 ;  /* 0x0000000809047825 */ /* 0x000fca00078e0004 */
[----:B---3--:R-:W-:Y:S01]  /*0140*/  STG.E.64 desc[UR4][R4.64], R2 ;  /* 0x0000000204007986 */ /* 0x008fe2000c101b04 */
[----:B------:R-:W-:Y:S05]  /*0150*/  EXIT ;  /* 0x000000000000794d */ /* 0x000fea0003800000 */
.L_x_8:
        /* <DEDUP_REMOVED lines=10> */
.L_x_14:


//--------------------- .text._Z14stepFunction2DPA32_dd --------------------------
	.section	.text._Z14stepFunction2DPA32_dd,"ax",@progbits
	.align	128
        .global         _Z14stepFunction2DPA32_dd
        .type           _Z14stepFunction2DPA32_dd,@function
        .size           _Z14stepFunction2DPA32_dd,(.L_x_15 - _Z14stepFunction2DPA32_dd)
        .other          _Z14stepFunction2DPA32_dd,@"STO_CUDA_ENTRY STV_DEFAULT"
_Z14stepFunction2DPA32_dd:
.text._Z14stepFunction2DPA32_dd:
[----:B------:R-:W-:Y:S01]  /*0000*/  LDC R1, c[0x0][0x37c] ;  /* 0x0000df00ff017b82 */ /* 0x000fe20000000800 */
[----:B------:R-:W0:Y:S07]  /*0010*/  S2R R0, SR_TID.X ;  /* 0x0000000000007919 */ /* 0x000e2e0000002100 */
[----:B------:R-:W0:Y:S01]  /*0020*/  LDC R7, c[0x0][0x360] ;  /* 0x0000d800ff077b82 */ /* 0x000e220000000800 */
[----:B------:R-:W1:Y:S01]  /*0030*/  LDCU.64 UR6, c[0x0][0x388] ;  /* 0x00007100ff0677ac */ /* 0x000e620008000a00 */
[----:B------:R-:W2:Y:S06]  /*0040*/  S2R R4, SR_TID.Y ;  /* 0x0000000000047919 */ /* 0x000eac0000002200 */
[----:B------:R-:W0:Y:S08]  /*0050*/  S2UR UR4, SR_CTAID.X ;  /* 0x00000000000479c3 */ /* 0x000e300000002500 */
[----:B------:R-:W2:Y:S08]  /*0060*/  S2UR UR5, SR_CTAID.Y ;  /* 0x00000000000579c3 */ /* 0x000eb00000002600 */
[----:B------:R-:W2:Y:S01]  /*0070*/  LDC R9, c[0x0][0x364] ;  /* 0x0000d900ff097b82 */ /* 0x000ea20000000800 */
[----:B0-----:R-:W-:-:S04]  /*0080*/  IMAD R7, R7, UR4, R0 ;  /* 0x0000000407077c24 */ /* 0x001fc8000f8e0200 */
[----:B------:R-:W1:Y:S01]  /*0090*/  I2F.F64 R2, R7 ;  /* 0x0000000700027312 */ /* 0x000e620000201c00 */
[----:B--2---:R-:W-:Y:S01]  /*00a0*/  IMAD R9, R9, UR5, R4 ;  /* 0x0000000509097c24 */ /* 0x004fe2000f8e0204 */
[----:B------:R-:W0:Y:S01]  /*00b0*/  LDCU.64 UR4, c[0x0][0x358] ;  /* 0x00006b00ff0477ac */ /* 0x000e220008000a00 */
[----:B-1----:R-:W-:-:S05]  /*00c0*/  DMUL R2, R2, UR6 ;  /* 0x0000000602027c28 */ /* 0x002fca0008000000 */
[----:B------:R-:W1:Y:S03]  /*00d0*/  I2F.F64.U32 R4, R9 ;  /* 0x0000000900047312 */ /* 0x000e660000201800 */
[----:B------:R-:W-:-:S06]  /*00e0*/  DSETP.GTU.AND P1, PT, R2, 1, PT ;  /* 0x3ff000000200742a */ /* 0x000fcc0003f2c000 */
[----:B------:R-:W-:Y:S02]  /*00f0*/  DSETP.LTU.OR P1, PT, R2, 0.5, P1 ;  /* 0x3fe000000200742a */ /* 0x000fe40000f29400 */
[----:B-1----:R-:W-:-:S08]  /*0100*/  DMUL R4, R4, UR6 ;  /* 0x0000000604047c28 */ /* 0x002fd00008000000 */
[----:B------:R-:W-:-:S06]  /*0110*/  DSETP.GTU.AND P0, PT, R4, 1, PT ;  /* 0x3ff000000400742a */ /* 0x000fcc0003f0c000 */
[----:B------:R-:W-:-:S06]  /*0120*/  DSETP.LTU.OR P0, PT, R4, 0.5, P0 ;  /* 0x3fe000000400742a */ /* 0x000fcc0000709400 */
[----:B------:R-:W-:-:S13]  /*0130*/  PLOP3.LUT P0, PT, P1, P0, PT, 0xf8, 0x8f ;  /* 0x00000000008f781c */ /* 0x000fda0000f01f70 */
[----:B------:R-:W1:Y:S01]  /*0140*/  @!P0 LDC.64 R2, c[0x0][0x380] ;  /* 0x0000e000ff028b82 */ /* 0x000e620000000a00 */
[----:B------:R-:W-:Y:S02]  /*0150*/  @!P0 MOV R4, 0x0 ;  /* 0x0000000000048802 */ /* 0x000fe40000000f00 */
[----:B------:R-:W-:Y:S01]  /*0160*/  @!P0 MOV R5, 0x40000000 ;  /* 0x4000000000058802 */ /* 0x000fe20000000f00 */
[----:B-1----:R-:W-:-:S04]  /*0170*/  @!P0 IMAD.WIDE R2, R7, 0x100, R2 ;  /* 0x0000010007028825 */ /* 0x002fc800078e0202 */
[----:B------:R-:W-:-:S05]  /*0180*/  @!P0 IMAD.WIDE.U32 R2, R9, 0x8, R2 ;  /* 0x0000000809028825 */ /* 0x000fca00078e0002 */
[----:B0-----:R0:W-:Y:S01]  /*0190*/  @!P0 STG.E.64 desc[UR4][R2.64], R4 ;  /* 0x0000000402008986 */ /* 0x0011e2000c101b04 */
[----:B------:R-:W-:Y:S05]  /*01a0*/  @!P0 EXIT ;  /* 0x000000000000894d */ /* 0x000fea0003800000 */
[----:B0-----:R-:W0:Y:S02]  /*01b0*/  LDC.64 R2, c[0x0][0x380] ;  /* 0x0000e000ff027b82 */ /* 0x001e240000000a00 */
[----:B0-----:R-:W-:Y:S01]  /*01c0*/  IMAD.WIDE R4, R7, 0x100, R2 ;  /* 0x0000010007047825 */ /* 0x001fe200078e0202 */
[----:B------:R-:W-:Y:S02]  /*01d0*/  MOV R2, 0x0 ;  /* 0x0000000000027802 */ /* 0x000fe40000000f00 */
[----:B------:R-:W-:Y:S01]  /*01e0*/  MOV R3, 0x3ff00000 ;  /* 0x3ff0000000037802 */ /* 0x000fe20000000f00 */
[----:B------:R-:W-:-:S05]  /*01f0*/  IMAD.WIDE.U32 R4, R9, 0x8, R4 ;  /* 0x0000000809047825 */ /* 0x000fca00078e0004 */
[----:B------:R-:W-:Y:S01]  /*0200*/  STG.E.64 desc[UR4][R4.64], R2 ;  /* 0x0000000204007986 */ /* 0x000fe2000c101b04 */
[----:B------:R-:W-:Y:S05]  /*0210*/  EXIT ;  /* 0x000000000000794d */ /* 0x000fea0003800000 */
.L_x_9:
        /* <DEDUP_REMOVED lines=14> */
.L_x_15:


//--------------------- .text._Z12matrixDefinePA32_d --------------------------
	.section	.text._Z12matrixDefinePA32_d,"ax",@progbits
	.align	128
        .global         _Z12matrixDefinePA32_d
        .type           _Z12matrixDefinePA32_d,@function
        .size           _Z12matrixDefinePA32_d,(.L_x_16 - _Z12matrixDefinePA32_d)
        .other          _Z12matrixDefinePA32_d,@"STO_CUDA_ENTRY STV_DEFAULT"
_Z12matrixDefinePA32_d:
.text._Z12matrixDefinePA32_d:
        /* <DEDUP_REMOVED lines=13> */
[----:B------:R-:W1:Y:S01]  /*00d0*/  LDCU.64 UR4, c[0x0][0x358] ;  /* 0x00006b00ff0477ac */ /* 0x000e620008000a00 */
[----:B------:R-:W-:Y:S02]  /*00e0*/  HFMA2 R4, -RZ, RZ, 0, 0 ;  /* 0x00000000ff047431 */ /* 0x000fe400000001ff */
[----:B0-----:R-:W-:Y:S01]  /*00f0*/  IMAD.WIDE R2, R5, 0x100, R2 ;  /* 0x0000010005027825 */ /* 0x001fe200078e0202 */
[----:B------:R-:W-:-:S03]  /*0100*/  MOV R5, 0x3ff00000 ;  /* 0x3ff0000000057802 */ /* 0x000fc60000000f00 */
[----:B------:R-:W-:-:S05]  /*0110*/  IMAD.WIDE.U32 R2, R7, 0x8, R2 ;  /* 0x0000000807027825 */ /* 0x000fca00078e0002 */
[----:B-1----:R-:W-:Y:S01]  /*0120*/  STG.E.64 desc[UR4][R2.64], R4 ;  /* 0x0000000402007986 */ /* 0x002fe2000c101b04 */
[----:B------:R-:W-:Y:S05]  /*0130*/  EXIT ;  /* 0x000000000000794d */ /* 0x000fea0003800000 */
.L_x_10:
        /* <DEDUP_REMOVED lines=12> */
.L_x_16:


//--------------------- .text._Z9matrixAddPA32_dS0_S0_ --------------------------
	.section	.text._Z9matrixAddPA32_dS0_S0_,"ax",@progbits
	.align	128
        .global         _Z9matrixAddPA32_dS0_S0_
        .type           _Z9matrixAddPA32_dS0_S0_,@function
        .size           _Z9matrixAddPA32_dS0_S0_,(.L_x_17 - _Z9matrixAddPA32_dS0_S0_)
        .other          _Z9matrixAddPA32_dS0_S0_,@"STO_CUDA_ENTRY STV_DEFAULT"
_Z9matrixAddPA32_dS0_S0_:
.text._Z9matrixAddPA32_dS0_S0_:
        /* <DEDUP_REMOVED lines=14> */
[----:B------:R-:W2:Y:S08]  /*00e0*/  LDC.64 R4, c[0x0][0x388] ;  /* 0x0000e200ff047b82 */ /* 0x000eb00000000a00 */
[----:B------:R-:W3:Y:S01]  /*00f0*/  LDC.64 R8, c[0x0][0x390] ;  /* 0x0000e400ff087b82 */ /* 0x000ee20000000a00 */
[----:B0-----:R-:W-:-:S04]  /*0100*/  IMAD.WIDE R2, R7, 0x100, R2 ;  /* 0x0000010007027825 */ /* 0x001fc800078e0202 */
[----:B------:R-:W-:-:S04]  /*0110*/  IMAD.WIDE.U32 R2, R11, 0x8, R2 ;  /* 0x000000080b027825 */ /* 0x000fc800078e0002 */
[----:B--2---:R-:W-:Y:S02]  /*0120*/  IMAD.WIDE R4, R7, 0x100, R4 ;  /* 0x0000010007047825 */ /* 0x004fe400078e0204 */
[----:B-1----:R-:W2:Y:S02]  /*0130*/  LDG.E.64 R2, desc[UR4][R2.64] ;  /* 0x0000000402027981 */ /* 0x002ea4000c1e1b00 */
[----:B------:R-:W-:-:S06]  /*0140*/  IMAD.WIDE.U32 R4, R11, 0x8, R4 ;  /* 0x000000080b047825 */ /* 0x000fcc00078e0004 */
[----:B------:R-:W2:Y:S01]  /*0150*/  LDG.E.64 R4, desc[UR4][R4.64] ;  /* 0x0000000404047981 */ /* 0x000ea2000c1e1b00 */
[----:B---3--:R-:W-:-:S04]  /*0160*/  IMAD.WIDE R8, R7, 0x100, R8 ;  /* 0x0000010007087825 */ /* 0x008fc800078e0208 */
[----:B------:R-:W-:Y:S01]  /*0170*/  IMAD.WIDE.U32 R8, R11, 0x8, R8 ;  /* 0x000000080b087825 */ /* 0x000fe200078e0008 */
[----:B--2---:R-:W-:-:S07]  /*0180*/  DADD R6, R2, R4 ;  /* 0x0000000002067229 */ /* 0x004fce0000000004 */
[----:B------:R-:W-:Y:S01]  /*0190*/  STG.E.64 desc[UR4][R8.64], R6 ;  /* 0x0000000608007986 */ /* 0x000fe2000c101b04 */
[----:B------:R-:W-:Y:S05]  /*01a0*/  EXIT ;  /* 0x000000000000794d */ /* 0x000fea0003800000 */
.L_x_11:
        /* <DEDUP_REMOVED lines=13> */
.L_x_17:


//--------------------- .nv.shared.reserved.0     --------------------------
	.section	.nv.shared.reserved.0,"aw",@nobits
	.weak		__nv_reservedSMEM_offset_0_alias
	.size		__nv_reservedSMEM_offset_0_alias, 0, 64
	.other		__nv_reservedSMEM_offset_0_alias,@"STO_CUDA_RESERVED_SHARED STV_DEFAULT"
__nv_reservedSMEM_offset_0_alias:
	.zero		0
	.zero		64


//--------------------- .nv.constant0._Z12finiteDiff2DPA32_dS0_ddd --------------------------
	.section	.nv.constant0._Z12finiteDiff2DPA32_dS0_ddd,"a",@progbits
	.sectionflags	@""
	.align	4
.nv.constant0._Z12finiteDiff2DPA32_dS0_ddd:
	.zero		936


//--------------------- .nv.constant0._Z10matrixCopyPA32_dS0_ --------------------------
	.section	.nv.constant0._Z10matrixCopyPA32_dS0_,"a",@progbits
	.sectionflags	@""
	.align	4
.nv.constant0._Z10matrixCopyPA32_dS0_:
	.zero		912


//--------------------- .nv.constant0._Z14stepFunction2DPA32_dd --------------------------
	.section	.nv.constant0._Z14stepFunction2DPA32_dd,"a",@progbits
	.sectionflags	@""
	.align	4
.nv.constant0._Z14stepFunction2DPA32_dd:
	.zero		912


//--------------------- .nv.constant0._Z12matrixDefinePA32_d --------------------------
	.section	.nv.constant0._Z12matrixDefinePA32_d,"a",@progbits
	.sectionflags	@""
	.align	4
.nv.constant0._Z12matrixDefinePA32_d:
	.zero		904


//--------------------- .nv.constant0._Z9matrixAddPA32_dS0_S0_ --------------------------
	.section	.nv.constant0._Z9matrixAddPA32_dS0_S0_,"a",@progbits
	.sectionflags	@""
	.align	4
.nv.constant0._Z9matrixAddPA32_dS0_S0_:
	.zero		920


//--------------------- SYMBOLS --------------------------

	.type		.nv.reservedSmem.offset0,@object
	.size		.nv.reservedSmem.offset0,0x4
